.version 6.5
.target sm_30
.address_size 64

.visible .entry cvt_f32_s32(
	.param .u64 input,
	.param .u64 output
)
{
	.reg .u64 	            in_addr;
    .reg .u64 	            out_addr;
    .reg .b32 	            temp1;
    .reg .b32 	            temp2;
    .reg .b32 	            temp3;
    .reg .b32 	            temp4;

	ld.param.u64 	        in_addr, [input];
    ld.param.u64 	        out_addr, [output];

    ld.s32                  temp1, [in_addr];
    ld.s32                  temp2, [in_addr+4];
    ld.s32                  temp3, [in_addr+8];
    ld.s32                  temp4, [in_addr+12];
    cvt.rn.ftz.f32.s32      temp1, temp1;
    cvt.rz.ftz.f32.s32      temp2, temp2;
    cvt.rm.ftz.f32.s32      temp3, temp3;
    cvt.rp.ftz.f32.s32      temp4, temp4;
    st.global.f32           [out_addr], temp1;
    st.global.f32           [out_addr+4], temp2;
    st.global.f32           [out_addr+8], temp3;
    st.global.f32           [out_addr+12], temp4;
    ret;
}


// ===== COMPILED SASS (sm_100) =====

	.target	sm_100

	.elftype	@"ET_EXEC"


//--------------------- .note.nv.tkinfo           --------------------------
	.section	.note.nv.tkinfo,"",@"SHT_NOTE"
	.sectionflags	@"SHF_NOTE_NV_TKINFO"
	.tkinfo
        /*0018*/ 	.word	0x00000002
        /*0030*/ 	.string	""
        /*0030*/ 	.string	"ptxas"
        /*0030*/ 	.string	"Cuda compilation tools, release 13.0, V13.0.88"
        /*0030*/ 	.string	"Build cuda_13.0.r13.0/compiler.36424714_0"
        /*0030*/ 	.string	"-arch sm_100 "



//--------------------- .note.nv.cuinfo           --------------------------
	.section	.note.nv.cuinfo,"",@"SHT_NOTE"
	.sectionflags	@"SHF_NOTE_NV_CUINFO"
        /*0018*/ 	.short	0x0002
        /*001a*/ 	.short	0x001e
        /*001c*/ 	.short	0x0082
	.zero		2


//--------------------- .nv.info                  --------------------------
	.section	.nv.info,"",@"SHT_CUDA_INFO"
	.align	4


	//----- nvinfo : EIATTR_REGCOUNT
	.align		4
        /*0000*/ 	.byte	0x04, 0x2f
        /*0002*/ 	.short	(.L_1 - .L_0)
	.align		4
.L_0:
        /*0004*/ 	.word	index@(cvt_f32_s32)
        /*0008*/ 	.word	0x00000010


	//----- nvinfo : EIATTR_FRAME_SIZE
	.align		4
.L_1:
        /*000c*/ 	.byte	0x04, 0x11
        /*000e*/ 	.short	(.L_3 - .L_2)
	.align		4
.L_2:
        /*0010*/ 	.word	index@(cvt_f32_s32)
        /*0014*/ 	.word	0x00000000


	//----- nvinfo : EIATTR_MIN_STACK_SIZE
	.align		4
.L_3:
        /*0018*/ 	.byte	0x04, 0x12
        /*001a*/ 	.short	(.L_5 - .L_4)
	.align		4
.L_4:
        /*001c*/ 	.word	index@(cvt_f32_s32)
        /*0020*/ 	.word	0x00000000
.L_5:


//--------------------- .nv.compat                --------------------------
	.section	.nv.compat,"",@"SHT_CUDA_COMPAT_INFO"
	.align	4
        /*0000*/ 	.byte	0x02, 0x09, 0x00, 0x00, 0x02, 0x02, 0x01, 0x00, 0x02, 0x05, 0x05, 0x00, 0x03, 0x07, 0x01, 0x01
        /*0010*/ 	.byte	0x02, 0x03, 0x00, 0x00, 0x02, 0x06, 0x01, 0x00, 0x04, 0x0b, 0x08, 0x00, 0x09, 0x00, 0x00, 0x00
        /*0020*/ 	.byte	0x00, 0x00, 0x00, 0x00


//--------------------- .nv.info.cvt_f32_s32      --------------------------
	.section	.nv.info.cvt_f32_s32,"",@"SHT_CUDA_INFO"
	.sectionflags	@""
	.align	4


	//----- nvinfo : EIATTR_CUDA_API_VERSION
	.align		4
        /*0000*/ 	.byte	0x04, 0x37
        /*0002*/ 	.short	(.L_7 - .L_6)
.L_6:
        /*0004*/ 	.word	0x00000082


	//----- nvinfo : EIATTR_KPARAM_INFO
	.align		4
.L_7:
        /*0008*/ 	.byte	0x04, 0x17
        /*000a*/ 	.short	(.L_9 - .L_8)
.L_8:
        /*000c*/ 	.word	0x00000000
        /*0010*/ 	.short	0x0001
        /*0012*/ 	.short	0x0008
        /*0014*/ 	.byte	0x00, 0xf0, 0x21, 0x00


	//----- nvinfo : EIATTR_KPARAM_INFO
	.align		4
.L_9:
        /*0018*/ 	.byte	0x04, 0x17
        /*001a*/ 	.short	(.L_11 - .L_10)
.L_10:
        /*001c*/ 	.word	0x00000000
        /*0020*/ 	.short	0x0000
        /*0022*/ 	.short	0x0000
        /*0024*/ 	.byte	0x00, 0xf0, 0x21, 0x00


	//----- nvinfo : EIATTR_SPARSE_MMA_MASK
	.align		4
.L_11:
        /*0028*/ 	.byte	0x03, 0x50
        /*002a*/ 	.short	0x0000


	//----- nvinfo : EIATTR_MAXREG_COUNT
	.align		4
        /*002c*/ 	.byte	0x03, 0x1b
        /*002e*/ 	.short	0x00ff


	//----- nvinfo : EIATTR_MERCURY_ISA_VERSION
	.align		4
        /*0030*/ 	.byte	0x03, 0x5f
        /*0032*/ 	.short	0x0101


	//----- nvinfo : EIATTR_VRC_CTA_INIT_COUNT
	.align		4
        /*0034*/ 	.byte	0x02, 0x4a
	.zero		1
	.zero		1


	//----- nvinfo : EIATTR_EXIT_INSTR_OFFSETS
	.align		4
        /*0038*/ 	.byte	0x04, 0x1c
        /*003a*/ 	.short	(.L_13 - .L_12)


	//   ....[0]....
.L_12:
        /*003c*/ 	.word	0x00000100


	//----- nvinfo : EIATTR_CBANK_PARAM_SIZE
	.align		4
.L_13:
        /*0040*/ 	.byte	0x03, 0x19
        /*0042*/ 	.short	0x0010


	//----- nvinfo : EIATTR_PARAM_CBANK
	.align		4
        /*0044*/ 	.byte	0x04, 0x0a
        /*0046*/ 	.short	(.L_15 - .L_14)
	.align		4
.L_14:
        /*0048*/ 	.word	index@(.nv.constant0.cvt_f32_s32)
        /*004c*/ 	.short	0x0380
        /*004e*/ 	.short	0x0010


	//----- nvinfo : EIATTR_SW_WAR
	.align		4
.L_15:
        /*0050*/ 	.byte	0x04, 0x36
        /*0052*/ 	.short	(.L_17 - .L_16)
.L_16:
        /*0054*/ 	.word	0x00000008
.L_17:


//--------------------- .nv.callgraph             --------------------------
	.section	.nv.callgraph,"",@"SHT_CUDA_CALLGRAPH"
	.align	4
	.sectionentsize	8
	.align		4
        /*0000*/ 	.word	0x00000000
	.align		4
        /*0004*/ 	.word	0xffffffff
	.align		4
        /*0008*/ 	.word	0x00000000
	.align		4
        /*000c*/ 	.word	0xfffffffe
	.align		4
        /*0010*/ 	.word	0x00000000
	.align		4
        /*0014*/ 	.word	0xfffffffd
	.align		4
        /*0018*/ 	.word	0x00000000
	.align		4
        /*001c*/ 	.word	0xfffffffc


//--------------------- .text.cvt_f32_s32         --------------------------
	.section	.text.cvt_f32_s32,"ax",@progbits
	.align	128
        .global         cvt_f32_s32
        .type           cvt_f32_s32,@function
        .size           cvt_f32_s32,(.L_x_1 - cvt_f32_s32)
        .other          cvt_f32_s32,@"STO_CUDA_ENTRY STV_DEFAULT"
cvt_f32_s32:
.text.cvt_f32_s32:
[----:B------:R-:W-:Y:S08]  /*0000*/  LDC R1, c[0x0][0x37c] ;  /* 0x0000df00ff017b82 */ /* 0x000ff00000000800 */
[----:B------:R-:W0:Y:S01]  /*0010*/  LDC.64 R2, c[0x0][0x380] ;  /* 0x0000e000ff027b82 */ /* 0x000e220000000a00 */
[----:B------:R-:W0:Y:S02]  /*0020*/  LDCU.64 UR4, c[0x0][0x358] ;  /* 0x00006b00ff0477ac */ /* 0x000e240008000a00 */
[----:B0-----:R-:W2:Y:S04]  /*0030*/  LD.E R7, desc[UR4][R2.64+0x8] ;  /* 0x0000080402077980 */ /* 0x001ea8000c101900 */
[----:B------:R-:W3:Y:S04]  /*0040*/  LD.E R8, desc[UR4][R2.64+0xc] ;  /* 0x00000c0402087980 */ /* 0x000ee8000c101900 */
[----:B------:R-:W4:Y:S04]  /*0050*/  LD.E R0, desc[UR4][R2.64] ;  /* 0x0000000402007980 */ /* 0x000f28000c101900 */
[----:B------:R-:W5:Y:S01]  /*0060*/  LD.E R6, desc[UR4][R2.64+0x4] ;  /* 0x0000040402067980 */ /* 0x000f62000c101900 */
[----:B------:R-:W0:Y:S01]  /*0070*/  LDC.64 R4, c[0x0][0x388] ;  /* 0x0000e200ff047b82 */ /* 0x000e220000000a00 */
[----:B--2---:R-:W1:Y:S08]  /*0080*/  I2F.RM R7, R7 ;  /* 0x0000000700077306 */ /* 0x004e700000205400 */
[----:B---3--:R-:W2:Y:S01]  /*0090*/  I2F.RP R13, R8 ;  /* 0x00000008000d7306 */ /* 0x008ea20000209400 */
[----:B----4-:R-:W-:-:S02]  /*00a0*/  I2FP.F32.S32 R9, R0 ;  /* 0x0000000000097245 */ /* 0x010fc40000201400 */
[----:B-----5:R-:W-:-:S03]  /*00b0*/  I2FP.F32.S32.RZ R11, R6 ;  /* 0x00000006000b7245 */ /* 0x020fc6000020d400 */
[----:B0-----:R-:W-:Y:S04]  /*00c0*/  STG.E desc[UR4][R4.64], R9 ;  /* 0x0000000904007986 */ /* 0x001fe8000c101904 */
[----:B------:R-:W-:Y:S04]  /*00d0*/  STG.E desc[UR4][R4.64+0x4], R11 ;  /* 0x0000040b04007986 */ /* 0x000fe8000c101904 */
[----:B-1----:R-:W-:Y:S04]  /*00e0*/  STG.E desc[UR4][R4.64+0x8], R7 ;  /* 0x0000080704007986 */ /* 0x002fe8000c101904 */
[----:B--2---:R-:W-:Y:S01]  /*00f0*/  STG.E desc[UR4][R4.64+0xc], R13 ;  /* 0x00000c0d04007986 */ /* 0x004fe2000c101904 */
[----:B------:R-:W-:Y:S05]  /*0100*/  EXIT ;  /* 0x000000000000794d */ /* 0x000fea0003800000 */
.L_x_0:
[----:B------:R-:W-:-:S00]  /*0110*/  BRA `(.L_x_0) ;  /* 0xfffffffc00fc7947 */ /* 0x000fc0000383ffff */
[----:B------:R-:W-:-:S00]  /*0120*/  NOP ;  /* 0x0000000000007918 */ /* 0x000fc00000000000 */
        /* <DEDUP_REMOVED lines=13> */
.L_x_1:


//--------------------- .nv.shared.reserved.0     --------------------------
	.section	.nv.shared.reserved.0,"aw",@nobits
	.weak		__nv_reservedSMEM_offset_0_alias
	.size		__nv_reservedSMEM_offset_0_alias, 0, 64
	.other		__nv_reservedSMEM_offset_0_alias,@"STO_CUDA_RESERVED_SHARED STV_DEFAULT"
__nv_reservedSMEM_offset_0_alias:
	.zero		0
	.zero		64


//--------------------- .nv.constant0.cvt_f32_s32 --------------------------
	.section	.nv.constant0.cvt_f32_s32,"a",@progbits
	.sectionflags	@""
	.align	4
.nv.constant0.cvt_f32_s32:
	.zero		912


//--------------------- SYMBOLS --------------------------

	.type		.nv.reservedSmem.offset0,@object
	.size		.nv.reservedSmem.offset0,0x4
